	.headerflags	@"EF_CUDA_TEXMODE_UNIFIED EF_CUDA_64BIT_ADDRESS EF_CUDA_ACCELERATORS EF_CUDA_SM90 EF_CUDA_VIRTUAL_SM(EF_CUDA_SM90)"
	.elftype	@"ET_EXEC"


//--------------------- .nv.info                  --------------------------
	.section	.nv.info,"",@"SHT_CUDA_INFO"
	.align	4


	//----- nvinfo : EIATTR_REGCOUNT
	.align		4
        /*0000*/ 	.byte	0x04, 0x2f
        /*0002*/ 	.short	(.L_1 - .L_0)
	.align		4
.L_0:
        /*0004*/ 	.word	index@(triton_poi_fused_max_pool2d_with_indices_11)
        /*0008*/ 	.word	0x00000014


	//----- nvinfo : EIATTR_MIN_STACK_SIZE
	.align		4
.L_1:
        /*000c*/ 	.byte	0x04, 0x12
        /*000e*/ 	.short	(.L_3 - .L_2)
	.align		4
.L_2:
        /*0010*/ 	.word	index@(triton_poi_fused_max_pool2d_with_indices_11)
        /*0014*/ 	.word	0x00000000


	//----- nvinfo : EIATTR_FRAME_SIZE
	.align		4
.L_3:
        /*0018*/ 	.byte	0x04, 0x11
        /*001a*/ 	.short	(.L_5 - .L_4)
	.align		4
.L_4:
        /*001c*/ 	.word	index@(triton_poi_fused_max_pool2d_with_indices_11)
        /*0020*/ 	.word	0x00000000


	//----- nvinfo : EIATTR_MIN_STACK_SIZE
	.align		4
.L_5:
        /*0024*/ 	.byte	0x04, 0x12
        /*0026*/ 	.short	(.L_7 - .L_6)
	.align		4
.L_6:
        /*0028*/ 	.word	index@(triton_poi_fused_max_pool2d_with_indices_11)
        /*002c*/ 	.word	0x00000000
.L_7:


//--------------------- .nv.info.triton_poi_fused_max_pool2d_with_indices_11 --------------------------
	.section	.nv.info.triton_poi_fused_max_pool2d_with_indices_11,"",@"SHT_CUDA_INFO"
	.sectionflags	@""
	.align	4


	//----- nvinfo : EIATTR_CUDA_API_VERSION
	.align		4
        /*0000*/ 	.byte	0x04, 0x37
        /*0002*/ 	.short	(.L_9 - .L_8)
.L_8:
        /*0004*/ 	.word	0x0000007c


	//----- nvinfo : EIATTR_KPARAM_INFO
	.align		4
.L_9:
        /*0008*/ 	.byte	0x04, 0x17
        /*000a*/ 	.short	(.L_11 - .L_10)
.L_10:
        /*000c*/ 	.word	0x00000000
        /*0010*/ 	.short	0x0003
        /*0012*/ 	.short	0x0018
        /*0014*/ 	.byte	0x00, 0xf0, 0x11, 0x00


	//----- nvinfo : EIATTR_KPARAM_INFO
	.align		4
.L_11:
        /*0018*/ 	.byte	0x04, 0x17
        /*001a*/ 	.short	(.L_13 - .L_12)
.L_12:
        /*001c*/ 	.word	0x00000000
        /*0020*/ 	.short	0x0002
        /*0022*/ 	.short	0x0010
        /*0024*/ 	.byte	0x00, 0xf4, 0x21, 0x00


	//----- nvinfo : EIATTR_KPARAM_INFO
	.align		4
.L_13:
        /*0028*/ 	.byte	0x04, 0x17
        /*002a*/ 	.short	(.L_15 - .L_14)
.L_14:
        /*002c*/ 	.word	0x00000000
        /*0030*/ 	.short	0x0001
        /*0032*/ 	.short	0x0008
        /*0034*/ 	.byte	0x00, 0xf4, 0x21, 0x00


	//----- nvinfo : EIATTR_KPARAM_INFO
	.align		4
.L_15:
        /*0038*/ 	.byte	0x04, 0x17
        /*003a*/ 	.short	(.L_17 - .L_16)
.L_16:
        /*003c*/ 	.word	0x00000000
        /*0040*/ 	.short	0x0000
        /*0042*/ 	.short	0x0000
        /*0044*/ 	.byte	0x00, 0xf4, 0x21, 0x00


	//----- nvinfo : EIATTR_SPARSE_MMA_MASK
	.align		4
.L_17:
        /*0048*/ 	.byte	0x03, 0x50
        /*004a*/ 	.short	0x0000


	//----- nvinfo : EIATTR_MAXREG_COUNT
	.align		4
        /*004c*/ 	.byte	0x03, 0x1b
        /*004e*/ 	.short	0x00ff


	//----- nvinfo : EIATTR_EXIT_INSTR_OFFSETS
	.align		4
        /*0050*/ 	.byte	0x04, 0x1c
        /*0052*/ 	.short	(.L_19 - .L_18)


	//   ....[0]....
.L_18:
        /*0054*/ 	.word	0x00000450


	//   ....[1]....
        /*0058*/ 	.word	0x00000470


	//----- nvinfo : EIATTR_REQNTID
	.align		4
.L_19:
        /*005c*/ 	.byte	0x04, 0x10
        /*005e*/ 	.short	(.L_21 - .L_20)
.L_20:
        /*0060*/ 	.word	0x00000100
        /*0064*/ 	.word	0x00000001
        /*0068*/ 	.word	0x00000001


	//----- nvinfo : EIATTR_CBANK_PARAM_SIZE
	.align		4
.L_21:
        /*006c*/ 	.byte	0x03, 0x19
        /*006e*/ 	.short	0x001c


	//----- nvinfo : EIATTR_PARAM_CBANK
	.align		4
        /*0070*/ 	.byte	0x04, 0x0a
        /*0072*/ 	.short	(.L_23 - .L_22)
	.align		4
.L_22:
        /*0074*/ 	.word	index@(.nv.constant0.triton_poi_fused_max_pool2d_with_indices_11)
        /*0078*/ 	.short	0x0210
        /*007a*/ 	.short	0x001c


	//----- nvinfo : EIATTR_SW_WAR
	.align		4
.L_23:
        /*007c*/ 	.byte	0x04, 0x36
        /*007e*/ 	.short	(.L_25 - .L_24)
.L_24:
        /*0080*/ 	.word	0x00000008
.L_25:


//--------------------- .nv.callgraph             --------------------------
	.section	.nv.callgraph,"",@"SHT_CUDA_CALLGRAPH"
	.align	4
	.sectionentsize	8
	.align		4
        /*0000*/ 	.word	0x00000000
	.align		4
        /*0004*/ 	.word	0xffffffff
	.align		4
        /*0008*/ 	.word	0x00000000
	.align		4
        /*000c*/ 	.word	0xfffffffe
	.align		4
        /*0010*/ 	.word	0x00000000
	.align		4
        /*0014*/ 	.word	0xfffffffd
	.align		4
        /*0018*/ 	.word	0x00000000
	.align		4
        /*001c*/ 	.word	0xfffffffc


//--------------------- .text.triton_poi_fused_max_pool2d_with_indices_11 --------------------------
	.section	.text.triton_poi_fused_max_pool2d_with_indices_11,"ax",@progbits
	.align	128
        .global         triton_poi_fused_max_pool2d_with_indices_11
        .type           triton_poi_fused_max_pool2d_with_indices_11,@function
        .size           triton_poi_fused_max_pool2d_with_indices_11,(.L_x_1 - triton_poi_fused_max_pool2d_with_indices_11)
        .other          triton_poi_fused_max_pool2d_with_indices_11,@"STO_CUDA_ENTRY STV_DEFAULT"
triton_poi_fused_max_pool2d_with_indices_11:
.text.triton_poi_fused_max_pool2d_with_indices_11:
[----:B------:R-:W0:Y:S02]  /*0000*/  LDC R1, c[0x0][0x28] ;  /* 0x00000a00ff017b82 */ /* 0x000e240000000800 */
[----:B------:R-:W1:Y:S01]  /*0010*/  S2R R0, SR_TID.X ;  /* 0x0000000000007919 */ /* 0x000e620000002100 */
[----:B------:R-:W-:Y:S01]  /*0020*/  CS2R R16, SRZ ;  /* 0x0000000000107805 */ /* 0x000fe2000001ff00 */
[----:B------:R-:W-:Y:S01]  /*0030*/  ULDC.64 UR4, c[0x0][0x208] ;  /* 0x0000820000047ab9 */ /* 0x000fe20000000a00 */
[----:B------:R-:W-:Y:S01]  /*0040*/  ULDC.64 UR6, c[0x0][0x220] ;  /* 0x0000880000067ab9 */ /* 0x000fe20000000a00 */
[----:B------:R-:W2:Y:S01]  /*0050*/  S2R R3, SR_CTAID.X ;  /* 0x0000000000037919 */ /* 0x000ea20000002500 */
[----:B-1----:R-:W-:-:S05]  /*0060*/  IMAD.SHL.U32 R0, R0, 0x2, RZ ;  /* 0x0000000200007824 */ /* 0x002fca00078e00ff */
[----:B------:R-:W-:-:S05]  /*0070*/  LOP3.LUT R0, R0, 0x1fe, RZ, 0xc0, !PT ;  /* 0x000001fe00007812 */ /* 0x000fca00078ec0ff */
[----:B--2---:R-:W-:-:S04]  /*0080*/  IMAD R0, R3, 0x200, R0 ;  /* 0x0000020003007824 */ /* 0x004fc800078e0200 */
[C---:B------:R-:W-:Y:S01]  /*0090*/  IMAD.HI R8, R0.reuse, 0x3e88cb3d, RZ ;  /* 0x3e88cb3d00087827 */ /* 0x040fe200078e02ff */
[----:B------:R-:W-:Y:S02]  /*00a0*/  SHF.R.S32.HI R3, RZ, 0x1f, R0 ;  /* 0x0000001fff037819 */ /* 0x000fe40000011400 */
[----:B------:R-:W-:Y:S02]  /*00b0*/  ISETP.GE.AND P0, PT, R0, 0x430900, PT ;  /* 0x004309000000780c */ /* 0x000fe40003f06270 */
[----:B------:R-:W-:Y:S02]  /*00c0*/  LEA.HI R4, R3, R0, RZ, 0x6 ;  /* 0x0000000003047211 */ /* 0x000fe400078f30ff */
[----:B------:R-:W1:Y:S01]  /*00d0*/  LDC.64 R2, c[0x0][0x210] ;  /* 0x00008400ff027b82 */ /* 0x000e620000000a00 */
[----:B------:R-:W-:Y:S02]  /*00e0*/  SHF.R.U32.HI R11, RZ, 0x1f, R8 ;  /* 0x0000001fff0b7819 */ /* 0x000fe40000011608 */
[----:B------:R-:W-:-:S02]  /*00f0*/  SHF.R.S32.HI R5, RZ, 0x6, R4 ;  /* 0x00000006ff057819 */ /* 0x000fc40000011404 */
[----:B------:R-:W-:Y:S02]  /*0100*/  LOP3.LUT R7, R4, 0xffffffc0, RZ, 0xc0, !PT ;  /* 0xffffffc004077812 */ /* 0x000fe400078ec0ff */
[----:B------:R-:W-:Y:S01]  /*0110*/  LEA.HI.SX32 R8, R8, R11, 0x15 ;  /* 0x0000000b08087211 */ /* 0x000fe200078faaff */
[----:B------:R-:W-:-:S04]  /*0120*/  IMAD.HI R6, R5, 0x3e88cb3d, RZ ;  /* 0x3e88cb3d05067827 */ /* 0x000fc800078e02ff */
[----:B------:R-:W-:Y:S01]  /*0130*/  IMAD.IADD R7, R0, 0x1, -R7 ;  /* 0x0000000100077824 */ /* 0x000fe200078e0a07 */
[----:B------:R-:W-:-:S03]  /*0140*/  SHF.R.U32.HI R9, RZ, 0x1f, R6 ;  /* 0x0000001fff097819 */ /* 0x000fc60000011606 */
[----:B------:R-:W-:Y:S01]  /*0150*/  IMAD R7, R8, 0x8300, R7 ;  /* 0x0000830008077824 */ /* 0x000fe200078e0207 */
[----:B------:R-:W-:-:S05]  /*0160*/  LEA.HI R6, R6, R9, RZ, 0x1b ;  /* 0x0000000906067211 */ /* 0x000fca00078fd8ff */
[----:B------:R-:W-:Y:S01]  /*0170*/  IMAD R6, R6, -0x83, R5 ;  /* 0xffffff7d06067824 */ /* 0x000fe200078e0205 */
[----:B------:R-:W-:-:S03]  /*0180*/  CS2R R4, SRZ ;  /* 0x0000000000047805 */ /* 0x000fc6000001ff00 */
[----:B------:R-:W-:-:S04]  /*0190*/  IMAD R15, R6, 0x80, R7 ;  /* 0x00000080060f7824 */ /* 0x000fc800078e0207 */
[C---:B------:R-:W-:Y:S02]  /*01a0*/  VIADD R11, R15.reuse, 0x40 ;  /* 0x000000400f0b7836 */ /* 0x040fe40000000000 */
[----:B-1----:R-:W-:-:S04]  /*01b0*/  IMAD.WIDE R8, R15, 0x4, R2 ;  /* 0x000000040f087825 */ /* 0x002fc800078e0202 */
[--C-:B------:R-:W-:Y:S01]  /*01c0*/  IMAD.WIDE R10, R11, 0x4, R2.reuse ;  /* 0x000000040b0a7825 */ /* 0x100fe200078e0202 */
[----:B------:R1:W2:Y:S03]  /*01d0*/  @!P0 LDG.E.64 R16, desc[UR4][R8.64] ;  /* 0x0000000408108981 */ /* 0x0002a6000c1e1b00 */
[----:B------:R-:W-:Y:S01]  /*01e0*/  VIADD R13, R15, 0x4180 ;  /* 0x000041800f0d7836 */ /* 0x000fe20000000000 */
[----:B------:R-:W2:Y:S01]  /*01f0*/  @!P0 LDG.E.64 R4, desc[UR4][R10.64] ;  /* 0x000000040a048981 */ /* 0x000ea2000c1e1b00 */
[----:B------:R-:W-:Y:S02]  /*0200*/  CS2R R6, SRZ ;  /* 0x0000000000067805 */ /* 0x000fe4000001ff00 */
[--C-:B------:R-:W-:Y:S01]  /*0210*/  IMAD.WIDE R12, R13, 0x4, R2.reuse ;  /* 0x000000040d0c7825 */ /* 0x100fe200078e0202 */
[----:B-1----:R-:W1:Y:S03]  /*0220*/  LDC.64 R8, c[0x0][0x218] ;  /* 0x00008600ff087b82 */ /* 0x002e660000000a00 */
[----:B------:R-:W-:Y:S01]  /*0230*/  VIADD R15, R15, 0x41c0 ;  /* 0x000041c00f0f7836 */ /* 0x000fe20000000000 */
[----:B------:R-:W3:Y:S03]  /*0240*/  @!P0 LDG.E.64 R6, desc[UR4][R12.64] ;  /* 0x000000040c068981 */ /* 0x000ee6000c1e1b00 */
[----:B------:R-:W-:Y:S01]  /*0250*/  IMAD.WIDE R14, R15, 0x4, R2 ;  /* 0x000000040f0e7825 */ /* 0x000fe200078e0202 */
[----:B------:R-:W-:-:S06]  /*0260*/  CS2R R2, SRZ ;  /* 0x0000000000027805 */ /* 0x000fcc000001ff00 */
[----:B------:R-:W4:Y:S01]  /*0270*/  @!P0 LDG.E.64 R2, desc[UR4][R14.64] ;  /* 0x000000040e028981 */ /* 0x000f22000c1e1b00 */
[C---:B--2---:R-:W-:Y:S02]  /*0280*/  FSETP.GT.AND P1, PT, R4.reuse, R16, PT ;  /* 0x000000100400720b */ /* 0x044fe40003f24000 */
[C---:B------:R-:W-:Y:S02]  /*0290*/  FSETP.GT.AND P2, PT, R5.reuse, R17, PT ;  /* 0x000000110500720b */ /* 0x040fe40003f44000 */
[----:B------:R-:W-:Y:S02]  /*02a0*/  FSETP.NAN.AND P3, PT, R4, R4, PT ;  /* 0x000000040400720b */ /* 0x000fe40003f68000 */
[----:B---3--:R-:W-:Y:S02]  /*02b0*/  FSETP.NAN.AND P5, PT, R6, R6, PT ;  /* 0x000000060600720b */ /* 0x008fe40003fa8000 */
[----:B------:R-:W-:-:S05]  /*02c0*/  FSETP.NAN.AND P6, PT, R5, R5, PT ;  /* 0x000000050500720b */ /* 0x000fca0003fc8000 */
[----:B------:R-:W-:-:S04]  /*02d0*/  @!P1 SEL R4, R4, R16, P3 ;  /* 0x0000001004049207 */ /* 0x000fc80001800000 */
[----:B------:R-:W-:Y:S02]  /*02e0*/  FSETP.GEU.AND P4, PT, R4, R6, PT ;  /* 0x000000060400720b */ /* 0x000fe40003f8e000 */
[----:B----4-:R-:W-:Y:S02]  /*02f0*/  FSETP.NAN.AND P3, PT, R2, R2, PT ;  /* 0x000000020200720b */ /* 0x010fe40003f68000 */
[----:B------:R-:W-:Y:S02]  /*0300*/  @!P2 SEL R5, R5, R17, P6 ;  /* 0x000000110505a207 */ /* 0x000fe40003000000 */
[----:B------:R-:W-:Y:S02]  /*0310*/  @!P5 SEL R6, R6, R4, !P4 ;  /* 0x000000040606d207 */ /* 0x000fe40006000000 */
[----:B------:R-:W-:Y:S02]  /*0320*/  FSETP.NAN.AND P6, PT, R7, R7, PT ;  /* 0x000000070700720b */ /* 0x000fe40003fc8000 */
[----:B------:R-:W-:-:S02]  /*0330*/  FSETP.GEU.AND P5, PT, R6, R2, PT ;  /* 0x000000020600720b */ /* 0x000fc40003fae000 */
[----:B------:R-:W-:Y:S02]  /*0340*/  SEL R4, RZ, 0x1, !P1 ;  /* 0x00000001ff047807 */ /* 0x000fe40004800000 */
[----:B------:R-:W-:Y:S02]  /*0350*/  FSETP.NAN.AND P1, PT, R3, R3, PT ;  /* 0x000000030300720b */ /* 0x000fe40003f28000 */
[----:B------:R-:W-:Y:S02]  /*0360*/  @!P3 SEL R2, R2, R6, !P5 ;  /* 0x000000060202b207 */ /* 0x000fe40006800000 */
[----:B------:R-:W-:-:S04]  /*0370*/  FSETP.GEU.AND P3, PT, R5, R7, PT ;  /* 0x000000070500720b */ /* 0x000fc80003f6e000 */
[----:B------:R-:W-:Y:S02]  /*0380*/  @!P6 SEL R7, R7, R5, !P3 ;  /* 0x000000050707e207 */ /* 0x000fe40005800000 */
[----:B------:R-:W-:Y:S02]  /*0390*/  SEL R5, RZ, 0x1, !P2 ;  /* 0x00000001ff057807 */ /* 0x000fe40005000000 */
[----:B------:R-:W-:Y:S02]  /*03a0*/  FSETP.GEU.AND P2, PT, R7, R3, PT ;  /* 0x000000030700720b */ /* 0x000fe40003f4e000 */
[----:B------:R-:W-:Y:S02]  /*03b0*/  SEL R4, R4, 0x2, P4 ;  /* 0x0000000204047807 */ /* 0x000fe40002000000 */
[----:B------:R-:W-:Y:S02]  /*03c0*/  SEL R5, R5, 0x2, P3 ;  /* 0x0000000205057807 */ /* 0x000fe40001800000 */
[----:B------:R-:W-:-:S02]  /*03d0*/  @!P1 SEL R3, R3, R7, !P2 ;  /* 0x0000000703039207 */ /* 0x000fc40005000000 */
[----:B------:R-:W-:Y:S02]  /*03e0*/  SEL R7, R4, 0x3, P5 ;  /* 0x0000000304077807 */ /* 0x000fe40002800000 */
[----:B------:R-:W-:Y:S01]  /*03f0*/  SEL R10, R5, 0x3, P2 ;  /* 0x00000003050a7807 */ /* 0x000fe20001000000 */
[----:B-1----:R-:W-:Y:S01]  /*0400*/  IMAD.WIDE R4, R0, 0x4, R8 ;  /* 0x0000000400047825 */ /* 0x002fe200078e0208 */
[----:B------:R-:W-:-:S03]  /*0410*/  IADD3 R6, P1, R0, UR6, RZ ;  /* 0x0000000600067c10 */ /* 0x000fc6000ff3e0ff */
[----:B------:R-:W-:Y:S01]  /*0420*/  IMAD R9, R10, 0x100, R7 ;  /* 0x000001000a097824 */ /* 0x000fe200078e0207 */
[----:B------:R-:W-:Y:S01]  /*0430*/  LEA.HI.X.SX32 R7, R0, UR7, 0x1, P1 ;  /* 0x0000000700077c11 */ /* 0x000fe200088f0eff */
[----:B------:R1:W-:Y:S01]  /*0440*/  @!P0 STG.E.64 desc[UR4][R4.64], R2 ;  /* 0x0000000204008986 */ /* 0x0003e2000c101b04 */
[----:B------:R-:W-:Y:S07]  /*0450*/  @P0 EXIT ;  /* 0x000000000000094d */ /* 0x000fee0003800000 */
[----:B------:R-:W-:Y:S01]  /*0460*/  STG.E.U16 desc[UR4][R6.64], R9 ;  /* 0x0000000906007986 */ /* 0x000fe2000c101504 */
[----:B------:R-:W-:Y:S05]  /*0470*/  EXIT ;  /* 0x000000000000794d */ /* 0x000fea0003800000 */
.L_x_0:
[----:B------:R-:W-:-:S00]  /*0480*/  BRA `(.L_x_0) ;  /* 0xfffffffc00fc7947 */ /* 0x000fc0000383ffff */
[----:B------:R-:W-:-:S00]  /*0490*/  NOP ;  /* 0x0000000000007918 */ /* 0x000fc00000000000 */
        /* <DEDUP_REMOVED lines=14> */
.L_x_1:


//--------------------- .nv.constant0.triton_poi_fused_max_pool2d_with_indices_11 --------------------------
	.section	.nv.constant0.triton_poi_fused_max_pool2d_with_indices_11,"a",@progbits
	.sectionflags	@""
	.align	4
.nv.constant0.triton_poi_fused_max_pool2d_with_indices_11:
	.zero		556
